//
// Generated by NVIDIA NVVM Compiler
//
// Compiler Build ID: CL-36424714
// Cuda compilation tools, release 13.0, V13.0.88
// Based on NVVM 20.0.0
//

.version 9.0
.target sm_100
.address_size 64

	// .globl	_Z11rand_matrixPfi
.global .align 4 .b8 precalc_xorwow_matrix[102400];
.global .align 4 .b8 precalc_xorwow_offset_matrix[102400];
.global .align 4 .b8 mrg32k3aM1[2304];
.global .align 4 .b8 mrg32k3aM2[2304];
.global .align 4 .b8 mrg32k3aM1SubSeq[2016];
.global .align 4 .b8 mrg32k3aM2SubSeq[2016];
.global .align 4 .b8 mrg32k3aM1Seq[2304];
.global .align 4 .b8 mrg32k3aM2Seq[2304];
.const .align 8 .b8 __cr_lgamma_table[72];

.visible .entry _Z11rand_matrixPfi(
	.param .u64 .ptr .align 1 _Z11rand_matrixPfi_param_0,
	.param .u32 _Z11rand_matrixPfi_param_1
)
{
	.reg .pred 	%p<2>;
	.reg .b32 	%r<13>;
	.reg .b64 	%rd<5>;

	ld.param.u64 	%rd1, [_Z11rand_matrixPfi_param_0];
	ld.param.u32 	%r3, [_Z11rand_matrixPfi_param_1];
	mov.u32 	%r4, %ctaid.y;
	mov.u32 	%r5, %ntid.y;
	mov.u32 	%r6, %tid.y;
	mad.lo.s32 	%r1, %r4, %r5, %r6;
	mov.u32 	%r7, %ctaid.x;
	mov.u32 	%r8, %ntid.x;
	mov.u32 	%r9, %tid.x;
	mad.lo.s32 	%r2, %r7, %r8, %r9;
	max.s32 	%r10, %r1, %r2;
	setp.ge.s32 	%p1, %r10, %r3;
	@%p1 bra 	$L__BB0_2;
	cvta.to.global.u64 	%rd2, %rd1;
	mad.lo.s32 	%r11, %r3, %r1, %r2;
	mul.wide.s32 	%rd3, %r11, 4;
	add.s64 	%rd4, %rd2, %rd3;
	mov.b32 	%r12, 1110966272;
	st.global.u32 	[%rd4], %r12;
$L__BB0_2:
	ret;

}


// ===== COMPILED SASS (sm_100) =====

	.target	sm_100

	.elftype	@"ET_EXEC"


//--------------------- .note.nv.tkinfo           --------------------------
	.section	.note.nv.tkinfo,"",@"SHT_NOTE"
	.sectionflags	@"SHF_NOTE_NV_TKINFO"
	.tkinfo
        /*0018*/ 	.word	0x00000002
        /*0030*/ 	.string	""
        /*0030*/ 	.string	"ptxas"
        /*0030*/ 	.string	"Cuda compilation tools, release 13.0, V13.0.88"
        /*0030*/ 	.string	"Build cuda_13.0.r13.0/compiler.36424714_0"
        /*0030*/ 	.string	"-arch sm_100 -m 64 "



//--------------------- .note.nv.cuinfo           --------------------------
	.section	.note.nv.cuinfo,"",@"SHT_NOTE"
	.sectionflags	@"SHF_NOTE_NV_CUINFO"
        /*0018*/ 	.short	0x0002
        /*001a*/ 	.short	0x0064
        /*001c*/ 	.short	0x0082
	.zero		2


//--------------------- .nv.info                  --------------------------
	.section	.nv.info,"",@"SHT_CUDA_INFO"
	.align	4


	//----- nvinfo : EIATTR_REGCOUNT
	.align		4
        /*0000*/ 	.byte	0x04, 0x2f
        /*0002*/ 	.short	(.L_10 - .L_9)
	.align		4
.L_9:
        /*0004*/ 	.word	index@(_Z11rand_matrixPfi)
        /*0008*/ 	.word	0x0000000a


	//----- nvinfo : EIATTR_FRAME_SIZE
	.align		4
.L_10:
        /*000c*/ 	.byte	0x04, 0x11
        /*000e*/ 	.short	(.L_12 - .L_11)
	.align		4
.L_11:
        /*0010*/ 	.word	index@(_Z11rand_matrixPfi)
        /*0014*/ 	.word	0x00000000


	//----- nvinfo : EIATTR_MIN_STACK_SIZE
	.align		4
.L_12:
        /*0018*/ 	.byte	0x04, 0x12
        /*001a*/ 	.short	(.L_14 - .L_13)
	.align		4
.L_13:
        /*001c*/ 	.word	index@(_Z11rand_matrixPfi)
        /*0020*/ 	.word	0x00000000
.L_14:


//--------------------- .nv.compat                --------------------------
	.section	.nv.compat,"",@"SHT_CUDA_COMPAT_INFO"
	.align	4
        /*0000*/ 	.byte	0x02, 0x09, 0x00, 0x00, 0x02, 0x02, 0x01, 0x00, 0x02, 0x05, 0x05, 0x00, 0x03, 0x07, 0x01, 0x01
        /*0010*/ 	.byte	0x02, 0x03, 0x00, 0x00, 0x02, 0x06, 0x01, 0x00, 0x04, 0x0b, 0x08, 0x00, 0x09, 0x00, 0x00, 0x00
        /*0020*/ 	.byte	0x00, 0x00, 0x00, 0x00


//--------------------- .nv.info._Z11rand_matrixPfi --------------------------
	.section	.nv.info._Z11rand_matrixPfi,"",@"SHT_CUDA_INFO"
	.sectionflags	@""
	.align	4


	//----- nvinfo : EIATTR_CUDA_API_VERSION
	.align		4
        /*0000*/ 	.byte	0x04, 0x37
        /*0002*/ 	.short	(.L_16 - .L_15)
.L_15:
        /*0004*/ 	.word	0x00000082


	//----- nvinfo : EIATTR_KPARAM_INFO
	.align		4
.L_16:
        /*0008*/ 	.byte	0x04, 0x17
        /*000a*/ 	.short	(.L_18 - .L_17)
.L_17:
        /*000c*/ 	.word	0x00000000
        /*0010*/ 	.short	0x0001
        /*0012*/ 	.short	0x0008
        /*0014*/ 	.byte	0x00, 0xf0, 0x11, 0x00


	//----- nvinfo : EIATTR_KPARAM_INFO
	.align		4
.L_18:
        /*0018*/ 	.byte	0x04, 0x17
        /*001a*/ 	.short	(.L_20 - .L_19)
.L_19:
        /*001c*/ 	.word	0x00000000
        /*0020*/ 	.short	0x0000
        /*0022*/ 	.short	0x0000
        /*0024*/ 	.byte	0x00, 0xf5, 0x21, 0x00


	//----- nvinfo : EIATTR_SPARSE_MMA_MASK
	.align		4
.L_20:
        /*0028*/ 	.byte	0x03, 0x50
        /*002a*/ 	.short	0x0000


	//----- nvinfo : EIATTR_MAXREG_COUNT
	.align		4
        /*002c*/ 	.byte	0x03, 0x1b
        /*002e*/ 	.short	0x00ff


	//----- nvinfo : EIATTR_MERCURY_ISA_VERSION
	.align		4
        /*0030*/ 	.byte	0x03, 0x5f
        /*0032*/ 	.short	0x0101


	//----- nvinfo : EIATTR_VRC_CTA_INIT_COUNT
	.align		4
        /*0034*/ 	.byte	0x02, 0x4a
	.zero		1
	.zero		1


	//----- nvinfo : EIATTR_EXIT_INSTR_OFFSETS
	.align		4
        /*0038*/ 	.byte	0x04, 0x1c
        /*003a*/ 	.short	(.L_22 - .L_21)


	//   ....[0]....
.L_21:
        /*003c*/ 	.word	0x000000c0


	//   ....[1]....
        /*0040*/ 	.word	0x00000130


	//----- nvinfo : EIATTR_CBANK_PARAM_SIZE
	.align		4
.L_22:
        /*0044*/ 	.byte	0x03, 0x19
        /*0046*/ 	.short	0x000c


	//----- nvinfo : EIATTR_PARAM_CBANK
	.align		4
        /*0048*/ 	.byte	0x04, 0x0a
        /*004a*/ 	.short	(.L_24 - .L_23)
	.align		4
.L_23:
        /*004c*/ 	.word	index@(.nv.constant0._Z11rand_matrixPfi)
        /*0050*/ 	.short	0x0380
        /*0052*/ 	.short	0x000c


	//----- nvinfo : EIATTR_SW_WAR
	.align		4
.L_24:
        /*0054*/ 	.byte	0x04, 0x36
        /*0056*/ 	.short	(.L_26 - .L_25)
.L_25:
        /*0058*/ 	.word	0x00000008
.L_26:


//--------------------- .nv.callgraph             --------------------------
	.section	.nv.callgraph,"",@"SHT_CUDA_CALLGRAPH"
	.align	4
	.sectionentsize	8
	.align		4
        /*0000*/ 	.word	0x00000000
	.align		4
        /*0004*/ 	.word	0xffffffff
	.align		4
        /*0008*/ 	.word	0x00000000
	.align		4
        /*000c*/ 	.word	0xfffffffe
	.align		4
        /*0010*/ 	.word	0x00000000
	.align		4
        /*0014*/ 	.word	0xfffffffd
	.align		4
        /*0018*/ 	.word	0x00000000
	.align		4
        /*001c*/ 	.word	0xfffffffc


//--------------------- .nv.constant4             --------------------------
	.section	.nv.constant4,"a",@progbits
	.align	8
	.align		8
.nv.constant4:
        /*0000*/ 	.dword	precalc_xorwow_matrix
	.align		8
        /*0008*/ 	.dword	precalc_xorwow_offset_matrix
	.align		8
        /*0010*/ 	.dword	mrg32k3aM1
	.align		8
        /*0018*/ 	.dword	mrg32k3aM2
	.align		8
        /*0020*/ 	.dword	mrg32k3aM1SubSeq
	.align		8
        /*0028*/ 	.dword	mrg32k3aM2SubSeq
	.align		8
        /*0030*/ 	.dword	mrg32k3aM1Seq
	.align		8
        /*0038*/ 	.dword	mrg32k3aM2Seq


//--------------------- .nv.constant3             --------------------------
	.section	.nv.constant3,"a",@progbits
	.align	8
.nv.constant3:
	.type		__cr_lgamma_table,@object
	.size		__cr_lgamma_table,(.L_8 - __cr_lgamma_table)
__cr_lgamma_table:
        /*0000*/ 	.byte	0x00, 0x00, 0x00, 0x00, 0x00, 0x00, 0x00, 0x00, 0x00, 0x00, 0x00, 0x00, 0x00, 0x00, 0x00, 0x00
        /*0010*/ 	.byte	0xef, 0x39, 0xfa, 0xfe, 0x42, 0x2e, 0xe6, 0x3f, 0x02, 0x20, 0x2a, 0xfa, 0x0b, 0xab, 0xfc, 0x3f
        /*0020*/ 	.byte	0xf9, 0x2c, 0x92, 0x7c, 0xa7, 0x6c, 0x09, 0x40, 0xc9, 0x79, 0x44, 0x3c, 0x64, 0x26, 0x13, 0x40
        /*0030*/ 	.byte	0xca, 0x01, 0xcf, 0x3a, 0x27, 0x51, 0x1a, 0x40, 0x30, 0xcc, 0x2d, 0xf3, 0xe1, 0x0c, 0x21, 0x40
        /*0040*/ 	.byte	0x0d, 0xb7, 0xfc, 0x82, 0x8e, 0x35, 0x25, 0x40
.L_8:


//--------------------- .text._Z11rand_matrixPfi  --------------------------
	.section	.text._Z11rand_matrixPfi,"ax",@progbits
	.align	128
        .global         _Z11rand_matrixPfi
        .type           _Z11rand_matrixPfi,@function
        .size           _Z11rand_matrixPfi,(.L_x_1 - _Z11rand_matrixPfi)
        .other          _Z11rand_matrixPfi,@"STO_CUDA_ENTRY STV_DEFAULT"
_Z11rand_matrixPfi:
.text._Z11rand_matrixPfi:
[----:B------:R-:W-:Y:S01]  /*0000*/  LDC R1, c[0x0][0x37c] ;  /* 0x0000df00ff017b82 */ /* 0x000fe20000000800 */
[----:B------:R-:W0:Y:S07]  /*0010*/  S2R R3, SR_TID.Y ;  /* 0x0000000000037919 */ /* 0x000e2e0000002200 */
[----:B------:R-:W0:Y:S01]  /*0020*/  LDC R0, c[0x0][0x364] ;  /* 0x0000d900ff007b82 */ /* 0x000e220000000800 */
[----:B------:R-:W1:Y:S01]  /*0030*/  LDCU UR6, c[0x0][0x388] ;  /* 0x00007100ff0677ac */ /* 0x000e620008000800 */
[----:B------:R-:W2:Y:S06]  /*0040*/  S2R R2, SR_TID.X ;  /* 0x0000000000027919 */ /* 0x000eac0000002100 */
[----:B------:R-:W0:Y:S08]  /*0050*/  S2UR UR4, SR_CTAID.Y ;  /* 0x00000000000479c3 */ /* 0x000e300000002600 */
[----:B------:R-:W2:Y:S08]  /*0060*/  S2UR UR5, SR_CTAID.X ;  /* 0x00000000000579c3 */ /* 0x000eb00000002500 */
[----:B------:R-:W2:Y:S01]  /*0070*/  LDC R5, c[0x0][0x360] ;  /* 0x0000d800ff057b82 */ /* 0x000ea20000000800 */
[----:B0-----:R-:W-:-:S02]  /*0080*/  IMAD R0, R0, UR4, R3 ;  /* 0x0000000400007c24 */ /* 0x001fc4000f8e0203 */
[----:B--2---:R-:W-:-:S05]  /*0090*/  IMAD R5, R5, UR5, R2 ;  /* 0x0000000505057c24 */ /* 0x004fca000f8e0202 */
[----:B------:R-:W-:-:S04]  /*00a0*/  VIMNMX R2, PT, PT, R0, R5, !PT ;  /* 0x0000000500027248 */ /* 0x000fc80007fe0100 */
[----:B-1----:R-:W-:-:S13]  /*00b0*/  ISETP.GE.AND P0, PT, R2, UR6, PT ;  /* 0x0000000602007c0c */ /* 0x002fda000bf06270 */
[----:B------:R-:W-:Y:S05]  /*00c0*/  @P0 EXIT ;  /* 0x000000000000094d */ /* 0x000fea0003800000 */
[----:B------:R-:W0:Y:S01]  /*00d0*/  LDC.64 R2, c[0x0][0x380] ;  /* 0x0000e000ff027b82 */ /* 0x000e220000000a00 */
[----:B------:R-:W1:Y:S01]  /*00e0*/  LDCU.64 UR4, c[0x0][0x358] ;  /* 0x00006b00ff0477ac */ /* 0x000e620008000a00 */
[----:B------:R-:W-:Y:S02]  /*00f0*/  IMAD R5, R0, UR6, R5 ;  /* 0x0000000600057c24 */ /* 0x000fe4000f8e0205 */
[----:B------:R-:W-:Y:S02]  /*0100*/  HFMA2 R7, -RZ, RZ, 3.109375, 0 ;  /* 0x42380000ff077431 */ /* 0x000fe400000001ff */
[----:B0-----:R-:W-:-:S05]  /*0110*/  IMAD.WIDE R2, R5, 0x4, R2 ;  /* 0x0000000405027825 */ /* 0x001fca00078e0202 */
[----:B-1----:R-:W-:Y:S01]  /*0120*/  STG.E desc[UR4][R2.64], R7 ;  /* 0x0000000702007986 */ /* 0x002fe2000c101904 */
[----:B------:R-:W-:Y:S05]  /*0130*/  EXIT ;  /* 0x000000000000794d */ /* 0x000fea0003800000 */
.L_x_0:
[----:B------:R-:W-:-:S00]  /*0140*/  BRA `(.L_x_0) ;  /* 0xfffffffc00fc7947 */ /* 0x000fc0000383ffff */
[----:B------:R-:W-:-:S00]  /*0150*/  NOP ;  /* 0x0000000000007918 */ /* 0x000fc00000000000 */
        /* <DEDUP_REMOVED lines=10> */
.L_x_1:


//--------------------- .nv.global.init           --------------------------
	.section	.nv.global.init,"aw",@progbits
	.align	4
.nv.global.init:
	.type		mrg32k3aM1SubSeq,@object
	.size		mrg32k3aM1SubSeq,(mrg32k3aM2SubSeq - mrg32k3aM1SubSeq)
mrg32k3aM1SubSeq:
        /*0000*/ 	.byte	0x0b, 0xcc, 0xee, 0x04, 0x73, 0x29, 0x8b, 0x6f, 0xf6, 0x53, 0x03, 0xf6, 0x23, 0xf6, 0xea, 0xda
        /* <DEDUP_REMOVED lines=125> */
	.type		mrg32k3aM2SubSeq,@object
	.size		mrg32k3aM2SubSeq,(mrg32k3aM1 - mrg32k3aM2SubSeq)
mrg32k3aM2SubSeq:
        /* <DEDUP_REMOVED lines=126> */
	.type		mrg32k3aM1,@object
	.size		mrg32k3aM1,(mrg32k3aM1Seq - mrg32k3aM1)
mrg32k3aM1:
        /* <DEDUP_REMOVED lines=144> */
	.type		mrg32k3aM1Seq,@object
	.size		mrg32k3aM1Seq,(mrg32k3aM2 - mrg32k3aM1Seq)
mrg32k3aM1Seq:
        /* <DEDUP_REMOVED lines=144> */
	.type		mrg32k3aM2,@object
	.size		mrg32k3aM2,(mrg32k3aM2Seq - mrg32k3aM2)
mrg32k3aM2:
        /* <DEDUP_REMOVED lines=144> */
	.type		mrg32k3aM2Seq,@object
	.size		mrg32k3aM2Seq,(precalc_xorwow_matrix - mrg32k3aM2Seq)
mrg32k3aM2Seq:
        /* <DEDUP_REMOVED lines=144> */
	.type		precalc_xorwow_matrix,@object
	.size		precalc_xorwow_matrix,(precalc_xorwow_offset_matrix - precalc_xorwow_matrix)
precalc_xorwow_matrix:
        /* <DEDUP_REMOVED lines=6400> */
	.type		precalc_xorwow_offset_matrix,@object
	.size		precalc_xorwow_offset_matrix,(.L_1 - precalc_xorwow_offset_matrix)
precalc_xorwow_offset_matrix:
        /* <DEDUP_REMOVED lines=6400> */
.L_1:


//--------------------- .nv.shared.reserved.0     --------------------------
	.section	.nv.shared.reserved.0,"aw",@nobits
	.weak		__nv_reservedSMEM_offset_0_alias
	.size		__nv_reservedSMEM_offset_0_alias, 0, 64
	.other		__nv_reservedSMEM_offset_0_alias,@"STO_CUDA_RESERVED_SHARED STV_DEFAULT"
__nv_reservedSMEM_offset_0_alias:
	.zero		0
	.zero		64


//--------------------- .nv.constant0._Z11rand_matrixPfi --------------------------
	.section	.nv.constant0._Z11rand_matrixPfi,"a",@progbits
	.sectionflags	@""
	.align	4
.nv.constant0._Z11rand_matrixPfi:
	.zero		908


//--------------------- SYMBOLS --------------------------

	.type		.nv.reservedSmem.offset0,@object
	.size		.nv.reservedSmem.offset0,0x4
